//
// Generated by NVIDIA NVVM Compiler
//
// Compiler Build ID: CL-36424714
// Cuda compilation tools, release 13.0, V13.0.88
// Based on NVVM 20.0.0
//

.version 9.0
.target sm_100
.address_size 64

	// .globl	_Z4initPfS_

.visible .entry _Z4initPfS_(
	.param .u64 .ptr .align 1 _Z4initPfS__param_0,
	.param .u64 .ptr .align 1 _Z4initPfS__param_1
)
{
	.reg .b32 	%r<5>;
	.reg .b32 	%f<2>;
	.reg .b64 	%rd<8>;

	ld.param.u64 	%rd1, [_Z4initPfS__param_0];
	ld.param.u64 	%rd2, [_Z4initPfS__param_1];
	cvta.to.global.u64 	%rd3, %rd1;
	cvta.to.global.u64 	%rd4, %rd2;
	mov.u32 	%r1, %ctaid.x;
	mov.u32 	%r2, %ntid.x;
	mov.u32 	%r3, %tid.x;
	mad.lo.s32 	%r4, %r1, %r2, %r3;
	mul.wide.u32 	%rd5, %r4, 4;
	add.s64 	%rd6, %rd4, %rd5;
	ld.global.f32 	%f1, [%rd6];
	add.s64 	%rd7, %rd3, %rd5;
	st.global.f32 	[%rd7], %f1;
	ret;

}
	// .globl	_Z3addPfS_
.visible .entry _Z3addPfS_(
	.param .u64 .ptr .align 1 _Z3addPfS__param_0,
	.param .u64 .ptr .align 1 _Z3addPfS__param_1
)
{
	.reg .b32 	%r<5>;
	.reg .b32 	%f<4>;
	.reg .b64 	%rd<8>;

	ld.param.u64 	%rd1, [_Z3addPfS__param_0];
	ld.param.u64 	%rd2, [_Z3addPfS__param_1];
	cvta.to.global.u64 	%rd3, %rd1;
	cvta.to.global.u64 	%rd4, %rd2;
	mov.u32 	%r1, %ctaid.x;
	mov.u32 	%r2, %ntid.x;
	mov.u32 	%r3, %tid.x;
	mad.lo.s32 	%r4, %r1, %r2, %r3;
	mul.wide.u32 	%rd5, %r4, 4;
	add.s64 	%rd6, %rd4, %rd5;
	ld.global.f32 	%f1, [%rd6];
	add.s64 	%rd7, %rd3, %rd5;
	ld.global.f32 	%f2, [%rd7];
	add.f32 	%f3, %f1, %f2;
	st.global.f32 	[%rd7], %f3;
	ret;

}


// ===== COMPILED SASS (sm_100) =====

	.target	sm_100

	.elftype	@"ET_EXEC"


//--------------------- .note.nv.tkinfo           --------------------------
	.section	.note.nv.tkinfo,"",@"SHT_NOTE"
	.sectionflags	@"SHF_NOTE_NV_TKINFO"
	.tkinfo
        /*0018*/ 	.word	0x00000002
        /*0030*/ 	.string	""
        /*0030*/ 	.string	"ptxas"
        /*0030*/ 	.string	"Cuda compilation tools, release 13.0, V13.0.88"
        /*0030*/ 	.string	"Build cuda_13.0.r13.0/compiler.36424714_0"
        /*0030*/ 	.string	"-arch sm_100 -m 64 "



//--------------------- .note.nv.cuinfo           --------------------------
	.section	.note.nv.cuinfo,"",@"SHT_NOTE"
	.sectionflags	@"SHF_NOTE_NV_CUINFO"
        /*0018*/ 	.short	0x0002
        /*001a*/ 	.short	0x0064
        /*001c*/ 	.short	0x0082
	.zero		2


//--------------------- .nv.info                  --------------------------
	.section	.nv.info,"",@"SHT_CUDA_INFO"
	.align	4


	//----- nvinfo : EIATTR_REGCOUNT
	.align		4
        /*0000*/ 	.byte	0x04, 0x2f
        /*0002*/ 	.short	(.L_1 - .L_0)
	.align		4
.L_0:
        /*0004*/ 	.word	index@(_Z4initPfS_)
        /*0008*/ 	.word	0x0000000a


	//----- nvinfo : EIATTR_FRAME_SIZE
	.align		4
.L_1:
        /*000c*/ 	.byte	0x04, 0x11
        /*000e*/ 	.short	(.L_3 - .L_2)
	.align		4
.L_2:
        /*0010*/ 	.word	index@(_Z4initPfS_)
        /*0014*/ 	.word	0x00000000


	//----- nvinfo : EIATTR_REGCOUNT
	.align		4
.L_3:
        /*0018*/ 	.byte	0x04, 0x2f
        /*001a*/ 	.short	(.L_5 - .L_4)
	.align		4
.L_4:
        /*001c*/ 	.word	index@(_Z3addPfS_)
        /*0020*/ 	.word	0x0000000a


	//----- nvinfo : EIATTR_FRAME_SIZE
	.align		4
.L_5:
        /*0024*/ 	.byte	0x04, 0x11
        /*0026*/ 	.short	(.L_7 - .L_6)
	.align		4
.L_6:
        /*0028*/ 	.word	index@(_Z3addPfS_)
        /*002c*/ 	.word	0x00000000


	//----- nvinfo : EIATTR_MIN_STACK_SIZE
	.align		4
.L_7:
        /*0030*/ 	.byte	0x04, 0x12
        /*0032*/ 	.short	(.L_9 - .L_8)
	.align		4
.L_8:
        /*0034*/ 	.word	index@(_Z3addPfS_)
        /*0038*/ 	.word	0x00000000


	//----- nvinfo : EIATTR_MIN_STACK_SIZE
	.align		4
.L_9:
        /*003c*/ 	.byte	0x04, 0x12
        /*003e*/ 	.short	(.L_11 - .L_10)
	.align		4
.L_10:
        /*0040*/ 	.word	index@(_Z4initPfS_)
        /*0044*/ 	.word	0x00000000
.L_11:


//--------------------- .nv.compat                --------------------------
	.section	.nv.compat,"",@"SHT_CUDA_COMPAT_INFO"
	.align	4
        /*0000*/ 	.byte	0x02, 0x09, 0x00, 0x00, 0x02, 0x02, 0x01, 0x00, 0x02, 0x05, 0x05, 0x00, 0x03, 0x07, 0x01, 0x01
        /*0010*/ 	.byte	0x02, 0x03, 0x00, 0x00, 0x02, 0x06, 0x01, 0x00, 0x04, 0x0b, 0x08, 0x00, 0x09, 0x00, 0x00, 0x00
        /*0020*/ 	.byte	0x00, 0x00, 0x00, 0x00


//--------------------- .nv.info._Z3addPfS_       --------------------------
	.section	.nv.info._Z3addPfS_,"",@"SHT_CUDA_INFO"
	.sectionflags	@""
	.align	4


	//----- nvinfo : EIATTR_CUDA_API_VERSION
	.align		4
        /*0000*/ 	.byte	0x04, 0x37
        /*0002*/ 	.short	(.L_13 - .L_12)
.L_12:
        /*0004*/ 	.word	0x00000082


	//----- nvinfo : EIATTR_KPARAM_INFO
	.align		4
.L_13:
        /*0008*/ 	.byte	0x04, 0x17
        /*000a*/ 	.short	(.L_15 - .L_14)
.L_14:
        /*000c*/ 	.word	0x00000000
        /*0010*/ 	.short	0x0001
        /*0012*/ 	.short	0x0008
        /*0014*/ 	.byte	0x00, 0xf5, 0x21, 0x00


	//----- nvinfo : EIATTR_KPARAM_INFO
	.align		4
.L_15:
        /*0018*/ 	.byte	0x04, 0x17
        /*001a*/ 	.short	(.L_17 - .L_16)
.L_16:
        /*001c*/ 	.word	0x00000000
        /*0020*/ 	.short	0x0000
        /*0022*/ 	.short	0x0000
        /*0024*/ 	.byte	0x00, 0xf5, 0x21, 0x00


	//----- nvinfo : EIATTR_SPARSE_MMA_MASK
	.align		4
.L_17:
        /*0028*/ 	.byte	0x03, 0x50
        /*002a*/ 	.short	0x0000


	//----- nvinfo : EIATTR_MAXREG_COUNT
	.align		4
        /*002c*/ 	.byte	0x03, 0x1b
        /*002e*/ 	.short	0x00ff


	//----- nvinfo : EIATTR_MERCURY_ISA_VERSION
	.align		4
        /*0030*/ 	.byte	0x03, 0x5f
        /*0032*/ 	.short	0x0101


	//----- nvinfo : EIATTR_VRC_CTA_INIT_COUNT
	.align		4
        /*0034*/ 	.byte	0x02, 0x4a
	.zero		1
	.zero		1


	//----- nvinfo : EIATTR_EXIT_INSTR_OFFSETS
	.align		4
        /*0038*/ 	.byte	0x04, 0x1c
        /*003a*/ 	.short	(.L_19 - .L_18)


	//   ....[0]....
.L_18:
        /*003c*/ 	.word	0x000000e0


	//----- nvinfo : EIATTR_CBANK_PARAM_SIZE
	.align		4
.L_19:
        /*0040*/ 	.byte	0x03, 0x19
        /*0042*/ 	.short	0x0010


	//----- nvinfo : EIATTR_PARAM_CBANK
	.align		4
        /*0044*/ 	.byte	0x04, 0x0a
        /*0046*/ 	.short	(.L_21 - .L_20)
	.align		4
.L_20:
        /*0048*/ 	.word	index@(.nv.constant0._Z3addPfS_)
        /*004c*/ 	.short	0x0380
        /*004e*/ 	.short	0x0010


	//----- nvinfo : EIATTR_SW_WAR
	.align		4
.L_21:
        /*0050*/ 	.byte	0x04, 0x36
        /*0052*/ 	.short	(.L_23 - .L_22)
.L_22:
        /*0054*/ 	.word	0x00000008
.L_23:


//--------------------- .nv.info._Z4initPfS_      --------------------------
	.section	.nv.info._Z4initPfS_,"",@"SHT_CUDA_INFO"
	.sectionflags	@""
	.align	4


	//----- nvinfo : EIATTR_CUDA_API_VERSION
	.align		4
        /*0000*/ 	.byte	0x04, 0x37
        /*0002*/ 	.short	(.L_25 - .L_24)
.L_24:
        /*0004*/ 	.word	0x00000082


	//----- nvinfo : EIATTR_KPARAM_INFO
	.align		4
.L_25:
        /*0008*/ 	.byte	0x04, 0x17
        /*000a*/ 	.short	(.L_27 - .L_26)
.L_26:
        /*000c*/ 	.word	0x00000000
        /*0010*/ 	.short	0x0001
        /*0012*/ 	.short	0x0008
        /*0014*/ 	.byte	0x00, 0xf5, 0x21, 0x00


	//----- nvinfo : EIATTR_KPARAM_INFO
	.align		4
.L_27:
        /*0018*/ 	.byte	0x04, 0x17
        /*001a*/ 	.short	(.L_29 - .L_28)
.L_28:
        /*001c*/ 	.word	0x00000000
        /*0020*/ 	.short	0x0000
        /*0022*/ 	.short	0x0000
        /*0024*/ 	.byte	0x00, 0xf5, 0x21, 0x00


	//----- nvinfo : EIATTR_SPARSE_MMA_MASK
	.align		4
.L_29:
        /*0028*/ 	.byte	0x03, 0x50
        /*002a*/ 	.short	0x0000


	//----- nvinfo : EIATTR_MAXREG_COUNT
	.align		4
        /*002c*/ 	.byte	0x03, 0x1b
        /*002e*/ 	.short	0x00ff


	//----- nvinfo : EIATTR_MERCURY_ISA_VERSION
	.align		4
        /*0030*/ 	.byte	0x03, 0x5f
        /*0032*/ 	.short	0x0101


	//----- nvinfo : EIATTR_VRC_CTA_INIT_COUNT
	.align		4
        /*0034*/ 	.byte	0x02, 0x4a
	.zero		1
	.zero		1


	//----- nvinfo : EIATTR_EXIT_INSTR_OFFSETS
	.align		4
        /*0038*/ 	.byte	0x04, 0x1c
        /*003a*/ 	.short	(.L_31 - .L_30)


	//   ....[0]....
.L_30:
        /*003c*/ 	.word	0x000000c0


	//----- nvinfo : EIATTR_CBANK_PARAM_SIZE
	.align		4
.L_31:
        /*0040*/ 	.byte	0x03, 0x19
        /*0042*/ 	.short	0x0010


	//----- nvinfo : EIATTR_PARAM_CBANK
	.align		4
        /*0044*/ 	.byte	0x04, 0x0a
        /*0046*/ 	.short	(.L_33 - .L_32)
	.align		4
.L_32:
        /*0048*/ 	.word	index@(.nv.constant0._Z4initPfS_)
        /*004c*/ 	.short	0x0380
        /*004e*/ 	.short	0x0010


	//----- nvinfo : EIATTR_SW_WAR
	.align		4
.L_33:
        /*0050*/ 	.byte	0x04, 0x36
        /*0052*/ 	.short	(.L_35 - .L_34)
.L_34:
        /*0054*/ 	.word	0x00000008
.L_35:


//--------------------- .nv.callgraph             --------------------------
	.section	.nv.callgraph,"",@"SHT_CUDA_CALLGRAPH"
	.align	4
	.sectionentsize	8
	.align		4
        /*0000*/ 	.word	0x00000000
	.align		4
        /*0004*/ 	.word	0xffffffff
	.align		4
        /*0008*/ 	.word	0x00000000
	.align		4
        /*000c*/ 	.word	0xfffffffe
	.align		4
        /*0010*/ 	.word	0x00000000
	.align		4
        /*0014*/ 	.word	0xfffffffd
	.align		4
        /*0018*/ 	.word	0x00000000
	.align		4
        /*001c*/ 	.word	0xfffffffc


//--------------------- .text._Z3addPfS_          --------------------------
	.section	.text._Z3addPfS_,"ax",@progbits
	.align	128
        .global         _Z3addPfS_
        .type           _Z3addPfS_,@function
        .size           _Z3addPfS_,(.L_x_2 - _Z3addPfS_)
        .other          _Z3addPfS_,@"STO_CUDA_ENTRY STV_DEFAULT"
_Z3addPfS_:
.text._Z3addPfS_:
[----:B------:R-:W-:Y:S01]  /*0000*/  LDC R1, c[0x0][0x37c] ;  /* 0x0000df00ff017b82 */ /* 0x000fe20000000800 */
[----:B------:R-:W0:Y:S07]  /*0010*/  S2R R0, SR_TID.X ;  /* 0x0000000000007919 */ /* 0x000e2e0000002100 */
[----:B------:R-:W0:Y:S01]  /*0020*/  S2UR UR6, SR_CTAID.X ;  /* 0x00000000000679c3 */ /* 0x000e220000002500 */
[----:B------:R-:W1:Y:S07]  /*0030*/  LDCU.64 UR4, c[0x0][0x358] ;  /* 0x00006b00ff0477ac */ /* 0x000e6e0008000a00 */
[----:B------:R-:W0:Y:S08]  /*0040*/  LDC R7, c[0x0][0x360] ;  /* 0x0000d800ff077b82 */ /* 0x000e300000000800 */
[----:B------:R-:W2:Y:S08]  /*0050*/  LDC.64 R2, c[0x0][0x388] ;  /* 0x0000e200ff027b82 */ /* 0x000eb00000000a00 */
[----:B------:R-:W3:Y:S01]  /*0060*/  LDC.64 R4, c[0x0][0x380] ;  /* 0x0000e000ff047b82 */ /* 0x000ee20000000a00 */
[----:B0-----:R-:W-:-:S04]  /*0070*/  IMAD R7, R7, UR6, R0 ;  /* 0x0000000607077c24 */ /* 0x001fc8000f8e0200 */
[----:B--2---:R-:W-:-:S06]  /*0080*/  IMAD.WIDE.U32 R2, R7, 0x4, R2 ;  /* 0x0000000407027825 */ /* 0x004fcc00078e0002 */
[----:B-1----:R-:W2:Y:S01]  /*0090*/  LDG.E R2, desc[UR4][R2.64] ;  /* 0x0000000402027981 */ /* 0x002ea2000c1e1900 */
[----:B---3--:R-:W-:-:S05]  /*00a0*/  IMAD.WIDE.U32 R4, R7, 0x4, R4 ;  /* 0x0000000407047825 */ /* 0x008fca00078e0004 */
[----:B------:R-:W2:Y:S02]  /*00b0*/  LDG.E R7, desc[UR4][R4.64] ;  /* 0x0000000404077981 */ /* 0x000ea4000c1e1900 */
[----:B--2---:R-:W-:-:S05]  /*00c0*/  FADD R7, R2, R7 ;  /* 0x0000000702077221 */ /* 0x004fca0000000000 */
[----:B------:R-:W-:Y:S01]  /*00d0*/  STG.E desc[UR4][R4.64], R7 ;  /* 0x0000000704007986 */ /* 0x000fe2000c101904 */
[----:B------:R-:W-:Y:S05]  /*00e0*/  EXIT ;  /* 0x000000000000794d */ /* 0x000fea0003800000 */
.L_x_0:
[----:B------:R-:W-:-:S00]  /*00f0*/  BRA `(.L_x_0) ;  /* 0xfffffffc00fc7947 */ /* 0x000fc0000383ffff */
[----:B------:R-:W-:-:S00]  /*0100*/  NOP ;  /* 0x0000000000007918 */ /* 0x000fc00000000000 */
[----:B------:R-:W-:-:S00]  /*0110*/  NOP ;  /* 0x0000000000007918 */ /* 0x000fc00000000000 */
[----:B------:R-:W-:-:S00]  /*0120*/  NOP ;  /* 0x0000000000007918 */ /* 0x000fc00000000000 */
[----:B------:R-:W-:-:S00]  /*0130*/  NOP ;  /* 0x0000000000007918 */ /* 0x000fc00000000000 */
[----:B------:R-:W-:-:S00]  /*0140*/  NOP ;  /* 0x0000000000007918 */ /* 0x000fc00000000000 */
[----:B------:R-:W-:-:S00]  /*0150*/  NOP ;  /* 0x0000000000007918 */ /* 0x000fc00000000000 */
[----:B------:R-:W-:-:S00]  /*0160*/  NOP ;  /* 0x0000000000007918 */ /* 0x000fc00000000000 */
[----:B------:R-:W-:-:S00]  /*0170*/  NOP ;  /* 0x0000000000007918 */ /* 0x000fc00000000000 */
.L_x_2:


//--------------------- .text._Z4initPfS_         --------------------------
	.section	.text._Z4initPfS_,"ax",@progbits
	.align	128
        .global         _Z4initPfS_
        .type           _Z4initPfS_,@function
        .size           _Z4initPfS_,(.L_x_3 - _Z4initPfS_)
        .other          _Z4initPfS_,@"STO_CUDA_ENTRY STV_DEFAULT"
_Z4initPfS_:
.text._Z4initPfS_:
        /* <DEDUP_REMOVED lines=11> */
[----:B--2---:R-:W-:Y:S01]  /*00b0*/  STG.E desc[UR4][R4.64], R3 ;  /* 0x0000000304007986 */ /* 0x004fe2000c101904 */
[----:B------:R-:W-:Y:S05]  /*00c0*/  EXIT ;  /* 0x000000000000794d */ /* 0x000fea0003800000 */
.L_x_1:
        /* <DEDUP_REMOVED lines=11> */
.L_x_3:


//--------------------- .nv.shared.reserved.0     --------------------------
	.section	.nv.shared.reserved.0,"aw",@nobits
	.weak		__nv_reservedSMEM_offset_0_alias
	.size		__nv_reservedSMEM_offset_0_alias, 0, 64
	.other		__nv_reservedSMEM_offset_0_alias,@"STO_CUDA_RESERVED_SHARED STV_DEFAULT"
__nv_reservedSMEM_offset_0_alias:
	.zero		0
	.zero		64


//--------------------- .nv.constant0._Z3addPfS_  --------------------------
	.section	.nv.constant0._Z3addPfS_,"a",@progbits
	.sectionflags	@""
	.align	4
.nv.constant0._Z3addPfS_:
	.zero		912


//--------------------- .nv.constant0._Z4initPfS_ --------------------------
	.section	.nv.constant0._Z4initPfS_,"a",@progbits
	.sectionflags	@""
	.align	4
.nv.constant0._Z4initPfS_:
	.zero		912


//--------------------- SYMBOLS --------------------------

	.type		.nv.reservedSmem.offset0,@object
	.size		.nv.reservedSmem.offset0,0x4
